//
// Generated by NVIDIA NVVM Compiler
//
// Compiler Build ID: CL-36424714
// Cuda compilation tools, release 13.0, V13.0.88
// Based on NVVM 20.0.0
//

.version 9.0
.target sm_100
.address_size 64

	// .globl	_Z5saxpyfPfS_

.visible .entry _Z5saxpyfPfS_(
	.param .f32 _Z5saxpyfPfS__param_0,
	.param .u64 .ptr .align 1 _Z5saxpyfPfS__param_1,
	.param .u64 .ptr .align 1 _Z5saxpyfPfS__param_2
)
{
	.reg .b32 	%r<5>;
	.reg .b32 	%f<5>;
	.reg .b64 	%rd<8>;

	ld.param.f32 	%f1, [_Z5saxpyfPfS__param_0];
	ld.param.u64 	%rd1, [_Z5saxpyfPfS__param_1];
	ld.param.u64 	%rd2, [_Z5saxpyfPfS__param_2];
	cvta.to.global.u64 	%rd3, %rd2;
	cvta.to.global.u64 	%rd4, %rd1;
	mov.u32 	%r1, %ctaid.x;
	mov.u32 	%r2, %ntid.x;
	mov.u32 	%r3, %tid.x;
	mad.lo.s32 	%r4, %r1, %r2, %r3;
	mul.wide.s32 	%rd5, %r4, 4;
	add.s64 	%rd6, %rd4, %rd5;
	ld.global.f32 	%f2, [%rd6];
	add.s64 	%rd7, %rd3, %rd5;
	ld.global.f32 	%f3, [%rd7];
	fma.rn.f32 	%f4, %f1, %f2, %f3;
	st.global.f32 	[%rd7], %f4;
	ret;

}


// ===== COMPILED SASS (sm_100) =====

	.target	sm_100

	.elftype	@"ET_EXEC"


//--------------------- .note.nv.tkinfo           --------------------------
	.section	.note.nv.tkinfo,"",@"SHT_NOTE"
	.sectionflags	@"SHF_NOTE_NV_TKINFO"
	.tkinfo
        /*0018*/ 	.word	0x00000002
        /*0030*/ 	.string	""
        /*0030*/ 	.string	"ptxas"
        /*0030*/ 	.string	"Cuda compilation tools, release 13.0, V13.0.88"
        /*0030*/ 	.string	"Build cuda_13.0.r13.0/compiler.36424714_0"
        /*0030*/ 	.string	"-arch sm_100 -m 64 "



//--------------------- .note.nv.cuinfo           --------------------------
	.section	.note.nv.cuinfo,"",@"SHT_NOTE"
	.sectionflags	@"SHF_NOTE_NV_CUINFO"
        /*0018*/ 	.short	0x0002
        /*001a*/ 	.short	0x0064
        /*001c*/ 	.short	0x0082
	.zero		2


//--------------------- .nv.info                  --------------------------
	.section	.nv.info,"",@"SHT_CUDA_INFO"
	.align	4


	//----- nvinfo : EIATTR_REGCOUNT
	.align		4
        /*0000*/ 	.byte	0x04, 0x2f
        /*0002*/ 	.short	(.L_1 - .L_0)
	.align		4
.L_0:
        /*0004*/ 	.word	index@(_Z5saxpyfPfS_)
        /*0008*/ 	.word	0x0000000a


	//----- nvinfo : EIATTR_FRAME_SIZE
	.align		4
.L_1:
        /*000c*/ 	.byte	0x04, 0x11
        /*000e*/ 	.short	(.L_3 - .L_2)
	.align		4
.L_2:
        /*0010*/ 	.word	index@(_Z5saxpyfPfS_)
        /*0014*/ 	.word	0x00000000


	//----- nvinfo : EIATTR_MIN_STACK_SIZE
	.align		4
.L_3:
        /*0018*/ 	.byte	0x04, 0x12
        /*001a*/ 	.short	(.L_5 - .L_4)
	.align		4
.L_4:
        /*001c*/ 	.word	index@(_Z5saxpyfPfS_)
        /*0020*/ 	.word	0x00000000
.L_5:


//--------------------- .nv.compat                --------------------------
	.section	.nv.compat,"",@"SHT_CUDA_COMPAT_INFO"
	.align	4
        /*0000*/ 	.byte	0x02, 0x09, 0x00, 0x00, 0x02, 0x02, 0x01, 0x00, 0x02, 0x05, 0x05, 0x00, 0x03, 0x07, 0x01, 0x01
        /*0010*/ 	.byte	0x02, 0x03, 0x00, 0x00, 0x02, 0x06, 0x01, 0x00, 0x04, 0x0b, 0x08, 0x00, 0x09, 0x00, 0x00, 0x00
        /*0020*/ 	.byte	0x00, 0x00, 0x00, 0x00


//--------------------- .nv.info._Z5saxpyfPfS_    --------------------------
	.section	.nv.info._Z5saxpyfPfS_,"",@"SHT_CUDA_INFO"
	.sectionflags	@""
	.align	4


	//----- nvinfo : EIATTR_CUDA_API_VERSION
	.align		4
        /*0000*/ 	.byte	0x04, 0x37
        /*0002*/ 	.short	(.L_7 - .L_6)
.L_6:
        /*0004*/ 	.word	0x00000082


	//----- nvinfo : EIATTR_KPARAM_INFO
	.align		4
.L_7:
        /*0008*/ 	.byte	0x04, 0x17
        /*000a*/ 	.short	(.L_9 - .L_8)
.L_8:
        /*000c*/ 	.word	0x00000000
        /*0010*/ 	.short	0x0002
        /*0012*/ 	.short	0x0010
        /*0014*/ 	.byte	0x00, 0xf5, 0x21, 0x00


	//----- nvinfo : EIATTR_KPARAM_INFO
	.align		4
.L_9:
        /*0018*/ 	.byte	0x04, 0x17
        /*001a*/ 	.short	(.L_11 - .L_10)
.L_10:
        /*001c*/ 	.word	0x00000000
        /*0020*/ 	.short	0x0001
        /*0022*/ 	.short	0x0008
        /*0024*/ 	.byte	0x00, 0xf5, 0x21, 0x00


	//----- nvinfo : EIATTR_KPARAM_INFO
	.align		4
.L_11:
        /*0028*/ 	.byte	0x04, 0x17
        /*002a*/ 	.short	(.L_13 - .L_12)
.L_12:
        /*002c*/ 	.word	0x00000000
        /*0030*/ 	.short	0x0000
        /*0032*/ 	.short	0x0000
        /*0034*/ 	.byte	0x00, 0xf0, 0x11, 0x00


	//----- nvinfo : EIATTR_SPARSE_MMA_MASK
	.align		4
.L_13:
        /*0038*/ 	.byte	0x03, 0x50
        /*003a*/ 	.short	0x0000


	//----- nvinfo : EIATTR_MAXREG_COUNT
	.align		4
        /*003c*/ 	.byte	0x03, 0x1b
        /*003e*/ 	.short	0x00ff


	//----- nvinfo : EIATTR_MERCURY_ISA_VERSION
	.align		4
        /*0040*/ 	.byte	0x03, 0x5f
        /*0042*/ 	.short	0x0101


	//----- nvinfo : EIATTR_VRC_CTA_INIT_COUNT
	.align		4
        /*0044*/ 	.byte	0x02, 0x4a
	.zero		1
	.zero		1


	//----- nvinfo : EIATTR_EXIT_INSTR_OFFSETS
	.align		4
        /*0048*/ 	.byte	0x04, 0x1c
        /*004a*/ 	.short	(.L_15 - .L_14)


	//   ....[0]....
.L_14:
        /*004c*/ 	.word	0x000000f0


	//----- nvinfo : EIATTR_CBANK_PARAM_SIZE
	.align		4
.L_15:
        /*0050*/ 	.byte	0x03, 0x19
        /*0052*/ 	.short	0x0018


	//----- nvinfo : EIATTR_PARAM_CBANK
	.align		4
        /*0054*/ 	.byte	0x04, 0x0a
        /*0056*/ 	.short	(.L_17 - .L_16)
	.align		4
.L_16:
        /*0058*/ 	.word	index@(.nv.constant0._Z5saxpyfPfS_)
        /*005c*/ 	.short	0x0380
        /*005e*/ 	.short	0x0018


	//----- nvinfo : EIATTR_SW_WAR
	.align		4
.L_17:
        /*0060*/ 	.byte	0x04, 0x36
        /*0062*/ 	.short	(.L_19 - .L_18)
.L_18:
        /*0064*/ 	.word	0x00000008
.L_19:


//--------------------- .nv.callgraph             --------------------------
	.section	.nv.callgraph,"",@"SHT_CUDA_CALLGRAPH"
	.align	4
	.sectionentsize	8
	.align		4
        /*0000*/ 	.word	0x00000000
	.align		4
        /*0004*/ 	.word	0xffffffff
	.align		4
        /*0008*/ 	.word	0x00000000
	.align		4
        /*000c*/ 	.word	0xfffffffe
	.align		4
        /*0010*/ 	.word	0x00000000
	.align		4
        /*0014*/ 	.word	0xfffffffd
	.align		4
        /*0018*/ 	.word	0x00000000
	.align		4
        /*001c*/ 	.word	0xfffffffc


//--------------------- .text._Z5saxpyfPfS_       --------------------------
	.section	.text._Z5saxpyfPfS_,"ax",@progbits
	.align	128
        .global         _Z5saxpyfPfS_
        .type           _Z5saxpyfPfS_,@function
        .size           _Z5saxpyfPfS_,(.L_x_1 - _Z5saxpyfPfS_)
        .other          _Z5saxpyfPfS_,@"STO_CUDA_ENTRY STV_DEFAULT"
_Z5saxpyfPfS_:
.text._Z5saxpyfPfS_:
[----:B------:R-:W-:Y:S01]  /*0000*/  LDC R1, c[0x0][0x37c] ;  /* 0x0000df00ff017b82 */ /* 0x000fe20000000800 */
[----:B------:R-:W0:Y:S07]  /*0010*/  S2R R0, SR_TID.X ;  /* 0x0000000000007919 */ /* 0x000e2e0000002100 */
[----:B------:R-:W0:Y:S01]  /*0020*/  S2UR UR6, SR_CTAID.X ;  /* 0x00000000000679c3 */ /* 0x000e220000002500 */
[----:B------:R-:W1:Y:S07]  /*0030*/  LDCU.64 UR4, c[0x0][0x358] ;  /* 0x00006b00ff0477ac */ /* 0x000e6e0008000a00 */
[----:B------:R-:W0:Y:S08]  /*0040*/  LDC R7, c[0x0][0x360] ;  /* 0x0000d800ff077b82 */ /* 0x000e300000000800 */
[----:B------:R-:W2:Y:S08]  /*0050*/  LDC.64 R2, c[0x0][0x388] ;  /* 0x0000e200ff027b82 */ /* 0x000eb00000000a00 */
[----:B------:R-:W3:Y:S01]  /*0060*/  LDC.64 R4, c[0x0][0x390] ;  /* 0x0000e400ff047b82 */ /* 0x000ee20000000a00 */
[----:B0-----:R-:W-:Y:S01]  /*0070*/  IMAD R7, R7, UR6, R0 ;  /* 0x0000000607077c24 */ /* 0x001fe2000f8e0200 */
[----:B------:R-:W0:Y:S03]  /*0080*/  LDCU UR6, c[0x0][0x380] ;  /* 0x00007000ff0677ac */ /* 0x000e260008000800 */
[----:B--2---:R-:W-:-:S06]  /*0090*/  IMAD.WIDE R2, R7, 0x4, R2 ;  /* 0x0000000407027825 */ /* 0x004fcc00078e0202 */
[----:B-1----:R-:W0:Y:S01]  /*00a0*/  LDG.E R2, desc[UR4][R2.64] ;  /* 0x0000000402027981 */ /* 0x002e22000c1e1900 */
[----:B---3--:R-:W-:-:S05]  /*00b0*/  IMAD.WIDE R4, R7, 0x4, R4 ;  /* 0x0000000407047825 */ /* 0x008fca00078e0204 */
[----:B------:R-:W0:Y:S02]  /*00c0*/  LDG.E R7, desc[UR4][R4.64] ;  /* 0x0000000404077981 */ /* 0x000e24000c1e1900 */
[----:B0-----:R-:W-:-:S05]  /*00d0*/  FFMA R7, R2, UR6, R7 ;  /* 0x0000000602077c23 */ /* 0x001fca0008000007 */
[----:B------:R-:W-:Y:S01]  /*00e0*/  STG.E desc[UR4][R4.64], R7 ;  /* 0x0000000704007986 */ /* 0x000fe2000c101904 */
[----:B------:R-:W-:Y:S05]  /*00f0*/  EXIT ;  /* 0x000000000000794d */ /* 0x000fea0003800000 */
.L_x_0:
[----:B------:R-:W-:-:S00]  /*0100*/  BRA `(.L_x_0) ;  /* 0xfffffffc00fc7947 */ /* 0x000fc0000383ffff */
[----:B------:R-:W-:-:S00]  /*0110*/  NOP ;  /* 0x0000000000007918 */ /* 0x000fc00000000000 */
        /* <DEDUP_REMOVED lines=14> */
.L_x_1:


//--------------------- .nv.shared.reserved.0     --------------------------
	.section	.nv.shared.reserved.0,"aw",@nobits
	.weak		__nv_reservedSMEM_offset_0_alias
	.size		__nv_reservedSMEM_offset_0_alias, 0, 64
	.other		__nv_reservedSMEM_offset_0_alias,@"STO_CUDA_RESERVED_SHARED STV_DEFAULT"
__nv_reservedSMEM_offset_0_alias:
	.zero		0
	.zero		64


//--------------------- .nv.constant0._Z5saxpyfPfS_ --------------------------
	.section	.nv.constant0._Z5saxpyfPfS_,"a",@progbits
	.sectionflags	@""
	.align	4
.nv.constant0._Z5saxpyfPfS_:
	.zero		920


//--------------------- SYMBOLS --------------------------

	.type		.nv.reservedSmem.offset0,@object
	.size		.nv.reservedSmem.offset0,0x4
